//
// Generated by NVIDIA NVVM Compiler
//
// Compiler Build ID: CL-36424714
// Cuda compilation tools, release 13.0, V13.0.88
// Based on NVVM 20.0.0
//

.version 9.0
.target sm_100
.address_size 64

	// .globl	_Z16minimum_distancePfS_S_i
.extern .shared .align 16 .b8 mins[];

.visible .entry _Z16minimum_distancePfS_S_i(
	.param .u64 .ptr .align 1 _Z16minimum_distancePfS_S_i_param_0,
	.param .u64 .ptr .align 1 _Z16minimum_distancePfS_S_i_param_1,
	.param .u64 .ptr .align 1 _Z16minimum_distancePfS_S_i_param_2,
	.param .u32 _Z16minimum_distancePfS_S_i_param_3
)
{
	.reg .pred 	%p<14>;
	.reg .b32 	%r<40>;
	.reg .b32 	%f<50>;
	.reg .b64 	%rd<30>;

	ld.param.u64 	%rd18, [_Z16minimum_distancePfS_S_i_param_0];
	ld.param.u64 	%rd19, [_Z16minimum_distancePfS_S_i_param_1];
	ld.param.u64 	%rd20, [_Z16minimum_distancePfS_S_i_param_2];
	ld.param.u32 	%r20, [_Z16minimum_distancePfS_S_i_param_3];
	cvta.to.global.u64 	%rd1, %rd19;
	cvta.to.global.u64 	%rd2, %rd18;
	cvta.to.global.u64 	%rd3, %rd20;
	mov.u32 	%r21, %ctaid.y;
	mov.u32 	%r39, %ntid.y;
	mul.lo.s32 	%r2, %r21, %r39;
	mov.u32 	%r3, %tid.y;
	add.s32 	%r4, %r2, %r3;
	setp.ne.s32 	%p1, %r3, 0;
	@%p1 bra 	$L__BB0_2;
	mov.b32 	%r22, 1092616192;
	st.global.u32 	[%rd3], %r22;
$L__BB0_2:
	membar.gl;
	setp.lt.s32 	%p2, %r4, %r20;
	@%p2 bra 	$L__BB0_12;
	setp.lt.u32 	%p3, %r39, 2;
	@%p3 bra 	$L__BB0_9;
	shl.b32 	%r23, %r3, 2;
	mov.u32 	%r24, mins;
	add.s32 	%r5, %r24, %r23;
$L__BB0_5:
	mov.u32 	%r18, %r39;
	shr.u32 	%r39, %r18, 1;
	setp.ge.u32 	%p4, %r3, %r39;
	@%p4 bra 	$L__BB0_8;
	ld.shared.f32 	%f3, [%r5];
	shl.b32 	%r25, %r39, 2;
	add.s32 	%r26, %r5, %r25;
	ld.shared.f32 	%f1, [%r26];
	setp.leu.f32 	%p5, %f3, %f1;
	@%p5 bra 	$L__BB0_8;
	st.shared.f32 	[%r5], %f1;
$L__BB0_8:
	bar.sync 	0;
	setp.gt.u32 	%p6, %r18, 3;
	@%p6 bra 	$L__BB0_5;
$L__BB0_9:
	setp.ne.s32 	%p7, %r3, 0;
	@%p7 bra 	$L__BB0_20;
	ld.global.f32 	%f4, [%rd3];
	ld.shared.f32 	%f2, [mins];
	setp.leu.f32 	%p8, %f4, %f2;
	@%p8 bra 	$L__BB0_20;
	st.global.f32 	[%rd3], %f2;
	bra.uni 	$L__BB0_20;
$L__BB0_12:
	add.s32 	%r38, %r4, 1;
	setp.ge.u32 	%p9, %r38, %r20;
	@%p9 bra 	$L__BB0_20;
	mul.wide.u32 	%rd21, %r4, 4;
	add.s64 	%rd4, %rd2, %rd21;
	add.s64 	%rd5, %rd1, %rd21;
	mov.u32 	%r27, %tid.x;
	shl.b32 	%r28, %r27, 2;
	mov.u32 	%r29, mins;
	add.s32 	%r7, %r29, %r28;
	not.b32 	%r30, %r2;
	add.s32 	%r31, %r20, %r30;
	sub.s32 	%r32, %r31, %r3;
	and.b32  	%r8, %r32, 3;
	setp.eq.s32 	%p10, %r8, 0;
	@%p10 bra 	$L__BB0_17;
	add.s64 	%rd23, %rd21, 4;
	add.s64 	%rd27, %rd1, %rd23;
	add.s64 	%rd26, %rd2, %rd23;
	neg.s32 	%r35, %r8;
	mov.u32 	%r36, %r4;
$L__BB0_15:
	.pragma "nounroll";
	ld.global.f32 	%f5, [%rd26];
	ld.global.f32 	%f6, [%rd4];
	sub.f32 	%f7, %f5, %f6;
	ld.global.f32 	%f8, [%rd27];
	ld.global.f32 	%f9, [%rd5];
	sub.f32 	%f10, %f8, %f9;
	mul.f32 	%f11, %f10, %f10;
	fma.rn.f32 	%f12, %f7, %f7, %f11;
	sqrt.rn.f32 	%f13, %f12;
	st.shared.f32 	[%r7], %f13;
	bar.sync 	0;
	add.s32 	%r36, %r36, 1;
	add.s64 	%rd27, %rd27, 4;
	add.s64 	%rd26, %rd26, 4;
	add.s32 	%r35, %r35, 1;
	setp.ne.s32 	%p11, %r35, 0;
	@%p11 bra 	$L__BB0_15;
	add.s32 	%r38, %r36, 1;
$L__BB0_17:
	sub.s32 	%r33, %r20, %r4;
	add.s32 	%r34, %r33, -2;
	setp.lt.u32 	%p12, %r34, 3;
	@%p12 bra 	$L__BB0_20;
	mul.wide.u32 	%rd24, %r38, 4;
	add.s64 	%rd25, %rd24, 8;
	add.s64 	%rd29, %rd2, %rd25;
	add.s64 	%rd28, %rd1, %rd25;
$L__BB0_19:
	ld.global.f32 	%f14, [%rd29+-8];
	ld.global.f32 	%f15, [%rd4];
	sub.f32 	%f16, %f14, %f15;
	ld.global.f32 	%f17, [%rd28+-8];
	ld.global.f32 	%f18, [%rd5];
	sub.f32 	%f19, %f17, %f18;
	mul.f32 	%f20, %f19, %f19;
	fma.rn.f32 	%f21, %f16, %f16, %f20;
	sqrt.rn.f32 	%f22, %f21;
	st.shared.f32 	[%r7], %f22;
	bar.sync 	0;
	ld.global.f32 	%f23, [%rd29+-4];
	ld.global.f32 	%f24, [%rd4];
	sub.f32 	%f25, %f23, %f24;
	ld.global.f32 	%f26, [%rd28+-4];
	ld.global.f32 	%f27, [%rd5];
	sub.f32 	%f28, %f26, %f27;
	mul.f32 	%f29, %f28, %f28;
	fma.rn.f32 	%f30, %f25, %f25, %f29;
	sqrt.rn.f32 	%f31, %f30;
	st.shared.f32 	[%r7], %f31;
	bar.sync 	0;
	ld.global.f32 	%f32, [%rd29];
	ld.global.f32 	%f33, [%rd4];
	sub.f32 	%f34, %f32, %f33;
	ld.global.f32 	%f35, [%rd28];
	ld.global.f32 	%f36, [%rd5];
	sub.f32 	%f37, %f35, %f36;
	mul.f32 	%f38, %f37, %f37;
	fma.rn.f32 	%f39, %f34, %f34, %f38;
	sqrt.rn.f32 	%f40, %f39;
	st.shared.f32 	[%r7], %f40;
	bar.sync 	0;
	ld.global.f32 	%f41, [%rd29+4];
	ld.global.f32 	%f42, [%rd4];
	sub.f32 	%f43, %f41, %f42;
	ld.global.f32 	%f44, [%rd28+4];
	ld.global.f32 	%f45, [%rd5];
	sub.f32 	%f46, %f44, %f45;
	mul.f32 	%f47, %f46, %f46;
	fma.rn.f32 	%f48, %f43, %f43, %f47;
	sqrt.rn.f32 	%f49, %f48;
	st.shared.f32 	[%r7], %f49;
	bar.sync 	0;
	add.s32 	%r38, %r38, 4;
	add.s64 	%rd29, %rd29, 16;
	add.s64 	%rd28, %rd28, 16;
	setp.lt.s32 	%p13, %r38, %r20;
	@%p13 bra 	$L__BB0_19;
$L__BB0_20:
	ret;

}


// ===== COMPILED SASS (sm_100) =====

	.target	sm_100

	.elftype	@"ET_EXEC"


//--------------------- .note.nv.tkinfo           --------------------------
	.section	.note.nv.tkinfo,"",@"SHT_NOTE"
	.sectionflags	@"SHF_NOTE_NV_TKINFO"
	.tkinfo
        /*0018*/ 	.word	0x00000002
        /*0030*/ 	.string	""
        /*0030*/ 	.string	"ptxas"
        /*0030*/ 	.string	"Cuda compilation tools, release 13.0, V13.0.88"
        /*0030*/ 	.string	"Build cuda_13.0.r13.0/compiler.36424714_0"
        /*0030*/ 	.string	"-arch sm_100 -m 64 "



//--------------------- .note.nv.cuinfo           --------------------------
	.section	.note.nv.cuinfo,"",@"SHT_NOTE"
	.sectionflags	@"SHF_NOTE_NV_CUINFO"
        /*0018*/ 	.short	0x0002
        /*001a*/ 	.short	0x0064
        /*001c*/ 	.short	0x0082
	.zero		2


//--------------------- .nv.info                  --------------------------
	.section	.nv.info,"",@"SHT_CUDA_INFO"
	.align	4


	//----- nvinfo : EIATTR_REGCOUNT
	.align		4
        /*0000*/ 	.byte	0x04, 0x2f
        /*0002*/ 	.short	(.L_1 - .L_0)
	.align		4
.L_0:
        /*0004*/ 	.word	index@(_Z16minimum_distancePfS_S_i)
        /*0008*/ 	.word	0x00000016


	//----- nvinfo : EIATTR_FRAME_SIZE
	.align		4
.L_1:
        /*000c*/ 	.byte	0x04, 0x11
        /*000e*/ 	.short	(.L_3 - .L_2)
	.align		4
.L_2:
        /*0010*/ 	.word	index@($__internal_0_$__cuda_sm20_sqrt_rn_f32_slowpath)
        /*0014*/ 	.word	0x00000000


	//----- nvinfo : EIATTR_FRAME_SIZE
	.align		4
.L_3:
        /*0018*/ 	.byte	0x04, 0x11
        /*001a*/ 	.short	(.L_5 - .L_4)
	.align		4
.L_4:
        /*001c*/ 	.word	index@(_Z16minimum_distancePfS_S_i)
        /*0020*/ 	.word	0x00000000


	//----- nvinfo : EIATTR_MIN_STACK_SIZE
	.align		4
.L_5:
        /*0024*/ 	.byte	0x04, 0x12
        /*0026*/ 	.short	(.L_7 - .L_6)
	.align		4
.L_6:
        /*0028*/ 	.word	index@(_Z16minimum_distancePfS_S_i)
        /*002c*/ 	.word	0x00000000
.L_7:


//--------------------- .nv.compat                --------------------------
	.section	.nv.compat,"",@"SHT_CUDA_COMPAT_INFO"
	.align	4
        /*0000*/ 	.byte	0x02, 0x09, 0x00, 0x00, 0x02, 0x02, 0x01, 0x00, 0x02, 0x05, 0x05, 0x00, 0x03, 0x07, 0x01, 0x01
        /*0010*/ 	.byte	0x02, 0x03, 0x00, 0x00, 0x02, 0x06, 0x01, 0x00, 0x04, 0x0b, 0x08, 0x00, 0x01, 0x00, 0x00, 0x00
        /*0020*/ 	.byte	0x00, 0x00, 0x00, 0x00


//--------------------- .nv.info._Z16minimum_distancePfS_S_i --------------------------
	.section	.nv.info._Z16minimum_distancePfS_S_i,"",@"SHT_CUDA_INFO"
	.sectionflags	@""
	.align	4


	//----- nvinfo : EIATTR_CUDA_API_VERSION
	.align		4
        /*0000*/ 	.byte	0x04, 0x37
        /*0002*/ 	.short	(.L_9 - .L_8)
.L_8:
        /*0004*/ 	.word	0x00000082


	//----- nvinfo : EIATTR_KPARAM_INFO
	.align		4
.L_9:
        /*0008*/ 	.byte	0x04, 0x17
        /*000a*/ 	.short	(.L_11 - .L_10)
.L_10:
        /*000c*/ 	.word	0x00000000
        /*0010*/ 	.short	0x0003
        /*0012*/ 	.short	0x0018
        /*0014*/ 	.byte	0x00, 0xf0, 0x11, 0x00


	//----- nvinfo : EIATTR_KPARAM_INFO
	.align		4
.L_11:
        /*0018*/ 	.byte	0x04, 0x17
        /*001a*/ 	.short	(.L_13 - .L_12)
.L_12:
        /*001c*/ 	.word	0x00000000
        /*0020*/ 	.short	0x0002
        /*0022*/ 	.short	0x0010
        /*0024*/ 	.byte	0x00, 0xf5, 0x21, 0x00


	//----- nvinfo : EIATTR_KPARAM_INFO
	.align		4
.L_13:
        /*0028*/ 	.byte	0x04, 0x17
        /*002a*/ 	.short	(.L_15 - .L_14)
.L_14:
        /*002c*/ 	.word	0x00000000
        /*0030*/ 	.short	0x0001
        /*0032*/ 	.short	0x0008
        /*0034*/ 	.byte	0x00, 0xf5, 0x21, 0x00


	//----- nvinfo : EIATTR_KPARAM_INFO
	.align		4
.L_15:
        /*0038*/ 	.byte	0x04, 0x17
        /*003a*/ 	.short	(.L_17 - .L_16)
.L_16:
        /*003c*/ 	.word	0x00000000
        /*0040*/ 	.short	0x0000
        /*0042*/ 	.short	0x0000
        /*0044*/ 	.byte	0x00, 0xf5, 0x21, 0x00


	//----- nvinfo : EIATTR_SPARSE_MMA_MASK
	.align		4
.L_17:
        /*0048*/ 	.byte	0x03, 0x50
        /*004a*/ 	.short	0x0000


	//----- nvinfo : EIATTR_MAXREG_COUNT
	.align		4
        /*004c*/ 	.byte	0x03, 0x1b
        /*004e*/ 	.short	0x00ff


	//----- nvinfo : EIATTR_NUM_BARRIERS
	.align		4
        /*0050*/ 	.byte	0x02, 0x4c
        /*0052*/ 	.byte	0x01
	.zero		1


	//----- nvinfo : EIATTR_MERCURY_ISA_VERSION
	.align		4
        /*0054*/ 	.byte	0x03, 0x5f
        /*0056*/ 	.short	0x0101


	//----- nvinfo : EIATTR_VRC_CTA_INIT_COUNT
	.align		4
        /*0058*/ 	.byte	0x02, 0x4a
	.zero		1
	.zero		1


	//----- nvinfo : EIATTR_EXIT_INSTR_OFFSETS
	.align		4
        /*005c*/ 	.byte	0x04, 0x1c
        /*005e*/ 	.short	(.L_19 - .L_18)


	//   ....[0]....
.L_18:
        /*0060*/ 	.word	0x00000280


	//   ....[1]....
        /*0064*/ 	.word	0x00000300


	//   ....[2]....
        /*0068*/ 	.word	0x00000320


	//   ....[3]....
        /*006c*/ 	.word	0x00000350


	//   ....[4]....
        /*0070*/ 	.word	0x00000750


	//   ....[5]....
        /*0074*/ 	.word	0x00000ec0


	//----- nvinfo : EIATTR_CRS_STACK_SIZE
	.align		4
.L_19:
        /*0078*/ 	.byte	0x04, 0x1e
        /*007a*/ 	.short	(.L_21 - .L_20)
.L_20:
        /*007c*/ 	.word	0x00000000


	//----- nvinfo : EIATTR_CBANK_PARAM_SIZE
	.align		4
.L_21:
        /*0080*/ 	.byte	0x03, 0x19
        /*0082*/ 	.short	0x001c


	//----- nvinfo : EIATTR_PARAM_CBANK
	.align		4
        /*0084*/ 	.byte	0x04, 0x0a
        /*0086*/ 	.short	(.L_23 - .L_22)
	.align		4
.L_22:
        /*0088*/ 	.word	index@(.nv.constant0._Z16minimum_distancePfS_S_i)
        /*008c*/ 	.short	0x0380
        /*008e*/ 	.short	0x001c


	//----- nvinfo : EIATTR_SW_WAR
	.align		4
.L_23:
        /*0090*/ 	.byte	0x04, 0x36
        /*0092*/ 	.short	(.L_25 - .L_24)
.L_24:
        /*0094*/ 	.word	0x00000008
.L_25:


//--------------------- .nv.callgraph             --------------------------
	.section	.nv.callgraph,"",@"SHT_CUDA_CALLGRAPH"
	.align	4
	.sectionentsize	8
	.align		4
        /*0000*/ 	.word	0x00000000
	.align		4
        /*0004*/ 	.word	0xffffffff
	.align		4
        /*0008*/ 	.word	0x00000000
	.align		4
        /*000c*/ 	.word	0xfffffffe
	.align		4
        /*0010*/ 	.word	0x00000000
	.align		4
        /*0014*/ 	.word	0xfffffffd
	.align		4
        /*0018*/ 	.word	0x00000000
	.align		4
        /*001c*/ 	.word	0xfffffffc


//--------------------- .text._Z16minimum_distancePfS_S_i --------------------------
	.section	.text._Z16minimum_distancePfS_S_i,"ax",@progbits
	.align	128
        .global         _Z16minimum_distancePfS_S_i
        .type           _Z16minimum_distancePfS_S_i,@function
        .size           _Z16minimum_distancePfS_S_i,(.L_x_25 - _Z16minimum_distancePfS_S_i)
        .other          _Z16minimum_distancePfS_S_i,@"STO_CUDA_ENTRY STV_DEFAULT"
_Z16minimum_distancePfS_S_i:
.text._Z16minimum_distancePfS_S_i:
[----:B------:R-:W-:Y:S01]  /*0000*/  LDC R1, c[0x0][0x37c] ;  /* 0x0000df00ff017b82 */ /* 0x000fe20000000800 */
[----:B------:R-:W0:Y:S01]  /*0010*/  S2R R9, SR_TID.Y ;  /* 0x0000000000097919 */ /* 0x000e220000002200 */
[----:B------:R-:W1:Y:S06]  /*0020*/  LDCU.64 UR8, c[0x0][0x358] ;  /* 0x00006b00ff0877ac */ /* 0x000e6c0008000a00 */
[----:B------:R-:W2:Y:S01]  /*0030*/  S2UR UR4, SR_CTAID.Y ;  /* 0x00000000000479c3 */ /* 0x000ea20000002600 */
[----:B------:R-:W2:Y:S01]  /*0040*/  LDCU UR5, c[0x0][0x364] ;  /* 0x00006c80ff0577ac */ /* 0x000ea20008000800 */
[----:B------:R-:W3:Y:S01]  /*0050*/  LDCU UR7, c[0x0][0x398] ;  /* 0x00007300ff0777ac */ /* 0x000ee20008000800 */
[----:B------:R-:W4:Y:S01]  /*0060*/  LDCU UR10, c[0x0][0x398] ;  /* 0x00007300ff0a77ac */ /* 0x000f220008000800 */
[----:B--2---:R-:W-:Y:S01]  /*0070*/  UIMAD UR4, UR4, UR5, URZ ;  /* 0x00000005040472a4 */ /* 0x004fe2000f8e02ff */
[----:B0-----:R-:W-:-:S05]  /*0080*/  ISETP.NE.AND P0, PT, R9, RZ, PT ;  /* 0x000000ff0900720c */ /* 0x001fca0003f05270 */
[----:B------:R-:W-:-:S08]  /*0090*/  VIADD R7, R9, UR4 ;  /* 0x0000000409077c36 */ /* 0x000fd00008000000 */
[----:B------:R-:W1:Y:S01]  /*00a0*/  @!P0 LDC.64 R2, c[0x0][0x390] ;  /* 0x0000e400ff028b82 */ /* 0x000e620000000a00 */
[----:B------:R-:W-:-:S05]  /*00b0*/  @!P0 MOV R5, 0x41200000 ;  /* 0x4120000000058802 */ /* 0x000fca0000000f00 */
[----:B-1----:R0:W-:Y:S01]  /*00c0*/  @!P0 STG.E desc[UR8][R2.64], R5 ;  /* 0x0000000502008986 */ /* 0x0021e2000c101908 */
[----:B---3--:R-:W-:Y:S01]  /*00d0*/  ISETP.GE.AND P0, PT, R7, UR7, PT ;  /* 0x0000000707007c0c */ /* 0x008fe2000bf06270 */
[----:B------:R-:W-:Y:S06]  /*00e0*/  MEMBAR.SC.GPU ;  /* 0x0000000000007992 */ /* 0x000fec0000002000 */
[----:B------:R-:W-:-:S00]  /*00f0*/  ERRBAR ;  /* 0x00000000000079ab */ /* 0x000fc00000000000 */
[----:B------:R-:W-:Y:S06]  /*0100*/  CGAERRBAR ;  /* 0x00000000000075ab */ /* 0x000fec0000000000 */
[----:B------:R-:W-:Y:S01]  /*0110*/  CCTL.IVALL ;  /* 0x00000000ff00798f */ /* 0x000fe20002000000 */
[----:B------:R-:W-:Y:S01]  /*0120*/  MOV R0, UR5 ;  /* 0x0000000500007c02 */ /* 0x000fe20008000f00 */
[----:B0---4-:R-:W-:Y:S06]  /*0130*/  @!P0 BRA `(.L_x_0) ;  /* 0x00000000007c8947 */ /* 0x011fec0003800000 */
[----:B------:R-:W-:-:S13]  /*0140*/  ISETP.GE.U32.AND P0, PT, R0, 0x2, PT ;  /* 0x000000020000780c */ /* 0x000fda0003f06070 */
[----:B------:R-:W-:Y:S05]  /*0150*/  @!P0 BRA `(.L_x_1) ;  /* 0x0000000000448947 */ /* 0x000fea0003800000 */
[----:B------:R-:W0:Y:S01]  /*0160*/  S2UR UR6, SR_CgaCtaId ;  /* 0x00000000000679c3 */ /* 0x000e220000008800 */
[----:B------:R-:W-:Y:S02]  /*0170*/  UMOV UR5, 0x400 ;  /* 0x0000040000057882 */ /* 0x000fe40000000000 */
[----:B0-----:R-:W-:-:S06]  /*0180*/  ULEA UR5, UR6, UR5, 0x18 ;  /* 0x0000000506057291 */ /* 0x001fcc000f8ec0ff */
[----:B------:R-:W-:-:S07]  /*0190*/  LEA R3, R9, UR5, 0x2 ;  /* 0x0000000509037c11 */ /* 0x000fce000f8e10ff */
.L_x_3:
[--C-:B------:R-:W-:Y:S01]  /*01a0*/  IMAD.MOV.U32 R5, RZ, RZ, R0.reuse ;  /* 0x000000ffff057224 */ /* 0x100fe200078e0000 */
[----:B------:R-:W-:-:S04]  /*01b0*/  SHF.R.U32.HI R0, RZ, 0x1, R0 ;  /* 0x00000001ff007819 */ /* 0x000fc80000011600 */
[----:B------:R-:W-:-:S13]  /*01c0*/  ISETP.GE.U32.AND P0, PT, R9, R0, PT ;  /* 0x000000000900720c */ /* 0x000fda0003f06070 */
[----:B0-----:R-:W-:Y:S05]  /*01d0*/  @P0 BRA `(.L_x_2) ;  /* 0x0000000000140947 */ /* 0x001fea0003800000 */
[----:B------:R-:W-:Y:S01]  /*01e0*/  LEA R4, R0, R3, 0x2 ;  /* 0x0000000300047211 */ /* 0x000fe200078e10ff */
[----:B------:R-:W-:Y:S05]  /*01f0*/  LDS R2, [R3] ;  /* 0x0000000003027984 */ /* 0x000fea0000000800 */
[----:B------:R-:W0:Y:S02]  /*0200*/  LDS R4, [R4] ;  /* 0x0000000004047984 */ /* 0x000e240000000800 */
[----:B0-----:R-:W-:-:S13]  /*0210*/  FSETP.GT.AND P0, PT, R2, R4, PT ;  /* 0x000000040200720b */ /* 0x001fda0003f04000 */
[----:B------:R0:W-:Y:S02]  /*0220*/  @P0 STS [R3], R4 ;  /* 0x0000000403000388 */ /* 0x0001e40000000800 */
.L_x_2:
[----:B------:R-:W-:Y:S01]  /*0230*/  ISETP.GT.U32.AND P0, PT, R5, 0x3, PT ;  /* 0x000000030500780c */ /* 0x000fe20003f04070 */
[----:B------:R-:W-:Y:S05]  /*0240*/  WARPSYNC.ALL ;  /* 0x0000000000007948 */ /* 0x000fea0003800000 */
[----:B------:R-:W-:Y:S07]  /*0250*/  BAR.SYNC.DEFER_BLOCKING 0x0 ;  /* 0x0000000000007b1d */ /* 0x000fee0000010000 */
[----:B------:R-:W-:Y:S05]  /*0260*/  @P0 BRA `(.L_x_3) ;  /* 0xfffffffc00cc0947 */ /* 0x000fea000383ffff */
.L_x_1:
[----:B------:R-:W-:-:S13]  /*0270*/  ISETP.NE.AND P0, PT, R9, RZ, PT ;  /* 0x000000ff0900720c */ /* 0x000fda0003f05270 */
[----:B------:R-:W-:Y:S05]  /*0280*/  @P0 EXIT ;  /* 0x000000000000094d */ /* 0x000fea0003800000 */
[----:B0-----:R-:W0:Y:S02]  /*0290*/  LDC.64 R2, c[0x0][0x390] ;  /* 0x0000e400ff027b82 */ /* 0x001e240000000a00 */
[----:B0-----:R-:W2:Y:S06]  /*02a0*/  LDG.E R0, desc[UR8][R2.64] ;  /* 0x0000000802007981 */ /* 0x001eac000c1e1900 */
[----:B------:R-:W0:Y:S01]  /*02b0*/  S2UR UR6, SR_CgaCtaId ;  /* 0x00000000000679c3 */ /* 0x000e220000008800 */
[----:B------:R-:W-:Y:S02]  /*02c0*/  UMOV UR5, 0x400 ;  /* 0x0000040000057882 */ /* 0x000fe40000000000 */
[----:B0-----:R-:W-:-:S09]  /*02d0*/  ULEA UR5, UR6, UR5, 0x18 ;  /* 0x0000000506057291 */ /* 0x001fd2000f8ec0ff */
[----:B------:R-:W2:Y:S02]  /*02e0*/  LDS R5, [UR5] ;  /* 0x00000005ff057984 */ /* 0x000ea40008000800 */
[----:B--2---:R-:W-:-:S13]  /*02f0*/  FSETP.GT.AND P0, PT, R0, R5, PT ;  /* 0x000000050000720b */ /* 0x004fda0003f04000 */
[----:B------:R-:W-:Y:S05]  /*0300*/  @!P0 EXIT ;  /* 0x000000000000894d */ /* 0x000fea0003800000 */
[----:B------:R-:W-:Y:S01]  /*0310*/  STG.E desc[UR8][R2.64], R5 ;  /* 0x0000000502007986 */ /* 0x000fe2000c101908 */
[----:B------:R-:W-:Y:S05]  /*0320*/  EXIT ;  /* 0x000000000000794d */ /* 0x000fea0003800000 */
.L_x_0:
[----:B------:R-:W-:-:S05]  /*0330*/  VIADD R8, R7, 0x1 ;  /* 0x0000000107087836 */ /* 0x000fca0000000000 */
[----:B------:R-:W-:-:S13]  /*0340*/  ISETP.GE.U32.AND P0, PT, R8, UR7, PT ;  /* 0x0000000708007c0c */ /* 0x000fda000bf06070 */
[----:B------:R-:W-:Y:S05]  /*0350*/  @P0 EXIT ;  /* 0x000000000000094d */ /* 0x000fea0003800000 */
[----:B------:R-:W0:Y:S01]  /*0360*/  S2R R6, SR_TID.X ;  /* 0x0000000000067919 */ /* 0x000e220000002100 */
[----:B------:R-:W1:Y:S01]  /*0370*/  S2UR UR6, SR_CgaCtaId ;  /* 0x00000000000679c3 */ /* 0x000e620000008800 */
[----:B------:R-:W-:Y:S01]  /*0380*/  LOP3.LUT R0, RZ, UR4, RZ, 0x33, !PT ;  /* 0x00000004ff007c12 */ /* 0x000fe2000f8e33ff */
[----:B------:R-:W-:-:S03]  /*0390*/  UMOV UR5, 0x400 ;  /* 0x0000040000057882 */ /* 0x000fc60000000000 */
[----:B------:R-:W-:-:S03]  /*03a0*/  IADD3 R0, PT, PT, -R9, UR7, R0 ;  /* 0x0000000709007c10 */ /* 0x000fc6000fffe100 */
[----:B------:R-:W2:Y:S01]  /*03b0*/  LDC.64 R2, c[0x0][0x380] ;  /* 0x0000e000ff027b82 */ /* 0x000ea20000000a00 */
[----:B------:R-:W-:-:S07]  /*03c0*/  LOP3.LUT P0, R0, R0, 0x3, RZ, 0xc0, !PT ;  /* 0x0000000300007812 */ /* 0x000fce000780c0ff */
[----:B------:R-:W3:Y:S01]  /*03d0*/  LDC.64 R4, c[0x0][0x388] ;  /* 0x0000e200ff047b82 */ /* 0x000ee20000000a00 */
[----:B-1----:R-:W-:-:S06]  /*03e0*/  ULEA UR5, UR6, UR5, 0x18 ;  /* 0x0000000506057291 */ /* 0x002fcc000f8ec0ff */
[----:B0-----:R-:W-:Y:S01]  /*03f0*/  LEA R6, R6, UR5, 0x2 ;  /* 0x0000000506067c11 */ /* 0x001fe2000f8e10ff */
[----:B--2---:R-:W-:-:S04]  /*0400*/  IMAD.WIDE.U32 R2, R7, 0x4, R2 ;  /* 0x0000000407027825 */ /* 0x004fc800078e0002 */
[----:B---3--:R-:W-:Y:S01]  /*0410*/  IMAD.WIDE.U32 R4, R7, 0x4, R4 ;  /* 0x0000000407047825 */ /* 0x008fe200078e0004 */
[----:B------:R-:W-:Y:S06]  /*0420*/  @!P0 BRA `(.L_x_4) ;  /* 0x0000000000bc8947 */ /* 0x000fec0003800000 */
[----:B------:R-:W0:Y:S01]  /*0430*/  LDCU.128 UR12, c[0x0][0x380] ;  /* 0x00007000ff0c77ac */ /* 0x000e220008000c00 */
[----:B------:R-:W-:Y:S02]  /*0440*/  HFMA2 R12, -RZ, RZ, 0, 2.384185791015625e-07 ;  /* 0x00000004ff0c7431 */ /* 0x000fe400000001ff */
[----:B------:R-:W-:Y:S01]  /*0450*/  IMAD.MOV.U32 R13, RZ, RZ, 0x0 ;  /* 0x00000000ff0d7424 */ /* 0x000fe200078e00ff */
[----:B------:R-:W-:Y:S02]  /*0460*/  IADD3 R11, PT, PT, -R0, RZ, RZ ;  /* 0x000000ff000b7210 */ /* 0x000fe40007ffe1ff */
[----:B------:R-:W-:-:S03]  /*0470*/  IMAD.WIDE.U32 R12, R7, 0x4, R12 ;  /* 0x00000004070c7825 */ /* 0x000fc600078e000c */
[C---:B0-----:R-:W-:Y:S02]  /*0480*/  IADD3 R8, P0, PT, R12.reuse, UR14, RZ ;  /* 0x0000000e0c087c10 */ /* 0x041fe4000ff1e0ff */
[----:B------:R-:W-:Y:S01]  /*0490*/  IADD3 R10, P1, PT, R12, UR12, RZ ;  /* 0x0000000c0c0a7c10 */ /* 0x000fe2000ff3e0ff */
[----:B------:R-:W-:Y:S01]  /*04a0*/  IMAD.MOV.U32 R12, RZ, RZ, R7 ;  /* 0x000000ffff0c7224 */ /* 0x000fe200078e0007 */
[C---:B------:R-:W-:Y:S02]  /*04b0*/  IADD3.X R9, PT, PT, R13.reuse, UR15, RZ, P0, !PT ;  /* 0x0000000f0d097c10 */ /* 0x040fe400087fe4ff */
[----:B------:R-:W-:-:S09]  /*04c0*/  IADD3.X R13, PT, PT, R13, UR13, RZ, P1, !PT ;  /* 0x0000000d0d0d7c10 */ /* 0x000fd20008ffe4ff */
.L_x_8:
[----:B------:R-:W-:Y:S01]  /*04d0*/  MOV R14, R10 ;  /* 0x0000000a000e7202 */ /* 0x000fe20000000f00 */
[----:B------:R-:W-:Y:S01]  /*04e0*/  IMAD.MOV.U32 R15, RZ, RZ, R13 ;  /* 0x000000ffff0f7224 */ /* 0x000fe200078e000d */
[----:B------:R-:W2:Y:S04]  /*04f0*/  LDG.E R19, desc[UR8][R4.64] ;  /* 0x0000000804137981 */ /* 0x000ea8000c1e1900 */
[----:B------:R-:W2:Y:S04]  /*0500*/  LDG.E R16, desc[UR8][R8.64] ;  /* 0x0000000808107981 */ /* 0x000ea8000c1e1900 */
[----:B------:R-:W3:Y:S04]  /*0510*/  LDG.E R0, desc[UR8][R14.64] ;  /* 0x000000080e007981 */ /* 0x000ee8000c1e1900 */
[----:B------:R-:W3:Y:S01]  /*0520*/  LDG.E R17, desc[UR8][R2.64] ;  /* 0x0000000802117981 */ /* 0x000ee2000c1e1900 */
[----:B------:R-:W-:Y:S01]  /*0530*/  BSSY.RECONVERGENT B0, `(.L_x_5) ;  /* 0x0000012000007945 */ /* 0x000fe20003800200 */
[----:B--2---:R-:W-:Y:S01]  /*0540*/  FADD R16, R16, -R19 ;  /* 0x8000001310107221 */ /* 0x004fe20000000000 */
[----:B---3--:R-:W-:-:S03]  /*0550*/  FADD R0, R0, -R17 ;  /* 0x8000001100007221 */ /* 0x008fc60000000000 */
[----:B------:R-:W-:-:S04]  /*0560*/  FMUL R17, R16, R16 ;  /* 0x0000001010117220 */ /* 0x000fc80000400000 */
[----:B------:R-:W-:-:S04]  /*0570*/  FFMA R16, R0, R0, R17 ;  /* 0x0000000000107223 */ /* 0x000fc80000000011 */
[----:B------:R0:W1:Y:S01]  /*0580*/  MUFU.RSQ R17, R16 ;  /* 0x0000001000117308 */ /* 0x0000620000001400 */
[----:B------:R-:W-:-:S04]  /*0590*/  IADD3 R0, PT, PT, R16, -0xd000000, RZ ;  /* 0xf300000010007810 */ /* 0x000fc80007ffe0ff */
[----:B------:R-:W-:-:S13]  /*05a0*/  ISETP.GT.U32.AND P0, PT, R0, 0x727fffff, PT ;  /* 0x727fffff0000780c */ /* 0x000fda0003f04070 */
[----:B01----:R-:W-:Y:S05]  /*05b0*/  @!P0 BRA `(.L_x_6) ;  /* 0x0000000000148947 */ /* 0x003fea0003800000 */
[----:B------:R-:W-:Y:S01]  /*05c0*/  IMAD.MOV.U32 R0, RZ, RZ, R16 ;  /* 0x000000ffff007224 */ /* 0x000fe200078e0010 */
[----:B------:R-:W-:-:S07]  /*05d0*/  MOV R19, 0x5f0 ;  /* 0x000005f000137802 */ /* 0x000fce0000000f00 */
[----:B------:R-:W-:Y:S05]  /*05e0*/  CALL.REL.NOINC `($__internal_0_$__cuda_sm20_sqrt_rn_f32_slowpath) ;  /* 0x0000000800387944 */ /* 0x000fea0003c00000 */
[----:B------:R-:W-:Y:S01]  /*05f0*/  MOV R15, R0 ;  /* 0x00000000000f7202 */ /* 0x000fe20000000f00 */
[----:B------:R-:W-:Y:S06]  /*0600*/  BRA `(.L_x_7) ;  /* 0x0000000000107947 */ /* 0x000fec0003800000 */
.L_x_6:
[----:B------:R-:W-:Y:S01]  /*0610*/  FMUL.FTZ R15, R16, R17 ;  /* 0x00000011100f7220 */ /* 0x000fe20000410000 */
[----:B------:R-:W-:-:S03]  /*0620*/  FMUL.FTZ R14, R17, 0.5 ;  /* 0x3f000000110e7820 */ /* 0x000fc60000410000 */
[----:B------:R-:W-:-:S04]  /*0630*/  FFMA R0, -R15, R15, R16 ;  /* 0x0000000f0f007223 */ /* 0x000fc80000000110 */
[----:B------:R-:W-:-:S07]  /*0640*/  FFMA R15, R0, R14, R15 ;  /* 0x0000000e000f7223 */ /* 0x000fce000000000f */
.L_x_7:
[----:B------:R-:W-:Y:S05]  /*0650*/  BSYNC.RECONVERGENT B0 ;  /* 0x0000000000007941 */ /* 0x000fea0003800200 */
.L_x_5:
[----:B------:R-:W-:Y:S01]  /*0660*/  VIADD R11, R11, 0x1 ;  /* 0x000000010b0b7836 */ /* 0x000fe20000000000 */
[----:B------:R-:W-:Y:S01]  /*0670*/  IADD3 R8, P1, PT, R8, 0x4, RZ ;  /* 0x0000000408087810 */ /* 0x000fe20007f3e0ff */
[----:B------:R0:W-:Y:S01]  /*0680*/  STS [R6], R15 ;  /* 0x0000000f06007388 */ /* 0x0001e20000000800 */
[----:B------:R-:W-:Y:S05]  /*0690*/  WARPSYNC.ALL ;  /* 0x0000000000007948 */ /* 0x000fea0003800000 */
[----:B------:R-:W-:Y:S01]  /*06a0*/  BAR.SYNC.DEFER_BLOCKING 0x0 ;  /* 0x0000000000007b1d */ /* 0x000fe20000010000 */
[----:B------:R-:W-:Y:S01]  /*06b0*/  ISETP.NE.AND P0, PT, R11, RZ, PT ;  /* 0x000000ff0b00720c */ /* 0x000fe20003f05270 */
[----:B------:R-:W-:Y:S01]  /*06c0*/  IMAD.X R9, RZ, RZ, R9, P1 ;  /* 0x000000ffff097224 */ /* 0x000fe200008e0609 */
[----:B------:R-:W-:-:S02]  /*06d0*/  IADD3 R10, P2, PT, R10, 0x4, RZ ;  /* 0x000000040a0a7810 */ /* 0x000fc40007f5e0ff */
[----:B------:R-:W-:Y:S02]  /*06e0*/  IADD3 R12, PT, PT, R12, 0x1, RZ ;  /* 0x000000010c0c7810 */ /* 0x000fe40007ffe0ff */
[----:B------:R-:W-:-:S07]  /*06f0*/  IADD3.X R13, PT, PT, RZ, R13, RZ, P2, !PT ;  /* 0x0000000dff0d7210 */ /* 0x000fce00017fe4ff */
[----:B0-----:R-:W-:Y:S05]  /*0700*/  @P0 BRA `(.L_x_8) ;  /* 0xfffffffc00700947 */ /* 0x001fea000383ffff */
[----:B------:R-:W-:-:S07]  /*0710*/  VIADD R8, R12, 0x1 ;  /* 0x000000010c087836 */ /* 0x000fce0000000000 */
.L_x_4:
[----:B------:R-:W0:Y:S02]  /*0720*/  LDC R0, c[0x0][0x398] ;  /* 0x0000e600ff007b82 */ /* 0x000e240000000800 */
[----:B0-----:R-:W-:-:S04]  /*0730*/  IADD3 R7, PT, PT, -R7, -0x2, R0 ;  /* 0xfffffffe07077810 */ /* 0x001fc80007ffe100 */
[----:B------:R-:W-:-:S13]  /*0740*/  ISETP.GE.U32.AND P0, PT, R7, 0x3, PT ;  /* 0x000000030700780c */ /* 0x000fda0003f06070 */
[----:B------:R-:W-:Y:S05]  /*0750*/  @!P0 EXIT ;  /* 0x000000000000894d */ /* 0x000fea0003800000 */
[----:B------:R-:W0:Y:S01]  /*0760*/  LDCU.128 UR12, c[0x0][0x380] ;  /* 0x00007000ff0c77ac */ /* 0x000e220008000c00 */
[----:B------:R-:W-:Y:S02]  /*0770*/  HFMA2 R10, -RZ, RZ, 0, 4.76837158203125e-07 ;  /* 0x00000008ff0a7431 */ /* 0x000fe400000001ff */
[----:B------:R-:W-:-:S03]  /*0780*/  IMAD.MOV.U32 R11, RZ, RZ, 0x0 ;  /* 0x00000000ff0b7424 */ /* 0x000fc600078e00ff */
[----:B------:R-:W-:-:S03]  /*0790*/  IMAD.WIDE.U32 R10, R8, 0x4, R10 ;  /* 0x00000004080a7825 */ /* 0x000fc600078e000a */
[C---:B0-----:R-:W-:Y:S02]  /*07a0*/  IADD3 R12, P0, PT, R10.reuse, UR12, RZ ;  /* 0x0000000c0a0c7c10 */ /* 0x041fe4000ff1e0ff */
[----:B------:R-:W-:Y:S02]  /*07b0*/  IADD3 R10, P1, PT, R10, UR14, RZ ;  /* 0x0000000e0a0a7c10 */ /* 0x000fe4000ff3e0ff */
[C---:B------:R-:W-:Y:S02]  /*07c0*/  IADD3.X R13, PT, PT, R11.reuse, UR13, RZ, P0, !PT ;  /* 0x0000000d0b0d7c10 */ /* 0x040fe400087fe4ff */
[----:B------:R-:W-:-:S09]  /*07d0*/  IADD3.X R11, PT, PT, R11, UR15, RZ, P1, !PT ;  /* 0x0000000f0b0b7c10 */ /* 0x000fd20008ffe4ff */
.L_x_22:
[----:B------:R-:W2:Y:S04]  /*07e0*/  LDG.E R14, desc[UR8][R4.64] ;  /* 0x00000008040e7981 */ /* 0x000ea8000c1e1900 */
[----:B------:R-:W2:Y:S04]  /*07f0*/  LDG.E R9, desc[UR8][R10.64+-0x8] ;  /* 0xfffff8080a097981 */ /* 0x000ea8000c1e1900 */
[----:B0-----:R-:W3:Y:S04]  /*0800*/  LDG.E R7, desc[UR8][R2.64] ;  /* 0x0000000802077981 */ /* 0x001ee8000c1e1900 */
[----:B------:R-:W3:Y:S01]  /*0810*/  LDG.E R0, desc[UR8][R12.64+-0x8] ;  /* 0xfffff8080c007981 */ /* 0x000ee2000c1e1900 */
[----:B------:R-:W-:Y:S01]  /*0820*/  IADD3 R8, PT, PT, R8, 0x4, RZ ;  /* 0x0000000408087810 */ /* 0x000fe20007ffe0ff */
[----:B------:R-:W-:Y:S03]  /*0830*/  BSSY.RECONVERGENT B0, `(.L_x_9) ;  /* 0x0000013000007945 */ /* 0x000fe60003800200 */
[----:B------:R-:W-:Y:S01]  /*0840*/  ISETP.GE.AND P0, PT, R8, UR10, PT ;  /* 0x0000000a08007c0c */ /* 0x000fe2000bf06270 */
[----:B--2---:R-:W-:-:S04]  /*0850*/  FADD R9, R9, -R14 ;  /* 0x8000000e09097221 */ /* 0x004fc80000000000 */
[----:B------:R-:W-:Y:S01]  /*0860*/  FMUL R9, R9, R9 ;  /* 0x0000000909097220 */ /* 0x000fe20000400000 */
[----:B---3--:R-:W-:-:S04]  /*0870*/  FADD R0, R0, -R7 ;  /* 0x8000000700007221 */ /* 0x008fc80000000000 */
[----:B------:R-:W-:-:S04]  /*0880*/  FFMA R14, R0, R0, R9 ;  /* 0x00000000000e7223 */ /* 0x000fc80000000009 */
[----:B------:R-:W-:Y:S01]  /*0890*/  VIADD R0, R14, 0xf3000000 ;  /* 0xf30000000e007836 */ /* 0x000fe20000000000 */
[----:B------:R0:W1:Y:S04]  /*08a0*/  MUFU.RSQ R9, R14 ;  /* 0x0000000e00097308 */ /* 0x0000680000001400 */
[----:B------:R-:W-:-:S13]  /*08b0*/  ISETP.GT.U32.AND P1, PT, R0, 0x727fffff, PT ;  /* 0x727fffff0000780c */ /* 0x000fda0003f24070 */
[----:B01----:R-:W-:Y:S05]  /*08c0*/  @!P1 BRA `(.L_x_10) ;  /* 0x0000000000149947 */ /* 0x003fea0003800000 */
[----:B------:R-:W-:Y:S02]  /*08d0*/  MOV R0, R14 ;  /* 0x0000000e00007202 */ /* 0x000fe40000000f00 */
[----:B------:R-:W-:-:S07]  /*08e0*/  MOV R19, 0x900 ;  /* 0x0000090000137802 */ /* 0x000fce0000000f00 */
[----:B------:R-:W-:Y:S05]  /*08f0*/  CALL.REL.NOINC `($__internal_0_$__cuda_sm20_sqrt_rn_f32_slowpath) ;  /* 0x0000000400747944 */ /* 0x000fea0003c00000 */
[----:B------:R-:W-:Y:S01]  /*0900*/  IMAD.MOV.U32 R7, RZ, RZ, R0 ;  /* 0x000000ffff077224 */ /* 0x000fe200078e0000 */
[----:B------:R-:W-:Y:S06]  /*0910*/  BRA `(.L_x_11) ;  /* 0x0000000000107947 */ /* 0x000fec0003800000 */
.L_x_10:
[----:B------:R-:W-:Y:S01]  /*0920*/  FMUL.FTZ R7, R14, R9 ;  /* 0x000000090e077220 */ /* 0x000fe20000410000 */
[----:B------:R-:W-:-:S03]  /*0930*/  FMUL.FTZ R9, R9, 0.5 ;  /* 0x3f00000009097820 */ /* 0x000fc60000410000 */
[----:B------:R-:W-:-:S04]  /*0940*/  FFMA R0, -R7, R7, R14 ;  /* 0x0000000707007223 */ /* 0x000fc8000000010e */
[----:B------:R-:W-:-:S07]  /*0950*/  FFMA R7, R0, R9, R7 ;  /* 0x0000000900077223 */ /* 0x000fce0000000007 */
.L_x_11:
[----:B------:R-:W-:Y:S05]  /*0960*/  BSYNC.RECONVERGENT B0 ;  /* 0x0000000000007941 */ /* 0x000fea0003800200 */
.L_x_9:
[----:B------:R0:W-:Y:S01]  /*0970*/  STS [R6], R7 ;  /* 0x0000000706007388 */ /* 0x0001e20000000800 */
[----:B------:R-:W-:Y:S05]  /*0980*/  WARPSYNC.ALL ;  /* 0x0000000000007948 */ /* 0x000fea0003800000 */
[----:B------:R-:W-:Y:S06]  /*0990*/  BAR.SYNC.DEFER_BLOCKING 0x0 ;  /* 0x0000000000007b1d */ /* 0x000fec0000010000 */
        /* <DEDUP_REMOVED lines=13> */
[----:B------:R-:W-:Y:S01]  /*0a70*/  BSSY.RECONVERGENT B1, `(.L_x_14) ;  /* 0x0000004000017945 */ /* 0x000fe20003800200 */
[----:B------:R-:W-:Y:S02]  /*0a80*/  MOV R0, R14 ;  /* 0x0000000e00007202 */ /* 0x000fe40000000f00 */
[----:B------:R-:W-:-:S07]  /*0a90*/  MOV R19, 0xab0 ;  /* 0x00000ab000137802 */ /* 0x000fce0000000f00 */
[----:B------:R-:W-:Y:S05]  /*0aa0*/  CALL.REL.NOINC `($__internal_0_$__cuda_sm20_sqrt_rn_f32_slowpath) ;  /* 0x0000000400087944 */ /* 0x000fea0003c00000 */
[----:B------:R-:W-:Y:S05]  /*0ab0*/  BSYNC.RECONVERGENT B1 ;  /* 0x0000000000017941 */ /* 0x000fea0003800200 */
.L_x_14:
[----:B------:R-:W-:Y:S01]  /*0ac0*/  IMAD.MOV.U32 R7, RZ, RZ, R0 ;  /* 0x000000ffff077224 */ /* 0x000fe200078e0000 */
[----:B------:R-:W-:Y:S06]  /*0ad0*/  BRA `(.L_x_15) ;  /* 0x0000000000107947 */ /* 0x000fec0003800000 */
.L_x_13:
[----:B------:R-:W-:Y:S01]  /*0ae0*/  FMUL.FTZ R7, R14, R9 ;  /* 0x000000090e077220 */ /* 0x000fe20000410000 */
[----:B------:R-:W-:-:S03]  /*0af0*/  FMUL.FTZ R9, R9, 0.5 ;  /* 0x3f00000009097820 */ /* 0x000fc60000410000 */
[----:B------:R-:W-:-:S04]  /*0b00*/  FFMA R0, -R7, R7, R14 ;  /* 0x0000000707007223 */ /* 0x000fc8000000010e */
[----:B------:R-:W-:-:S07]  /*0b10*/  FFMA R7, R0, R9, R7 ;  /* 0x0000000900077223 */ /* 0x000fce0000000007 */
.L_x_15:
[----:B------:R-:W-:Y:S05]  /*0b20*/  BSYNC.RECONVERGENT B0 ;  /* 0x0000000000007941 */ /* 0x000fea0003800200 */
.L_x_12:
[----:B------:R0:W-:Y:S01]  /*0b30*/  STS [R6], R7 ;  /* 0x0000000706007388 */ /* 0x0001e20000000800 */
        /* <DEDUP_REMOVED lines=14> */
[----:B------:R-:W-:Y:S02]  /*0c20*/  MOV R0, R14 ;  /* 0x0000000e00007202 */ /* 0x000fe40000000f00 */
[----:B------:R-:W-:-:S07]  /*0c30*/  MOV R19, 0xc50 ;  /* 0x00000c5000137802 */ /* 0x000fce0000000f00 */
[----:B------:R-:W-:Y:S05]  /*0c40*/  CALL.REL.NOINC `($__internal_0_$__cuda_sm20_sqrt_rn_f32_slowpath) ;  /* 0x0000000000a07944 */ /* 0x000fea0003c00000 */
[----:B------:R-:W-:Y:S01]  /*0c50*/  IMAD.MOV.U32 R7, RZ, RZ, R0 ;  /* 0x000000ffff077224 */ /* 0x000fe200078e0000 */
[----:B------:R-:W-:Y:S06]  /*0c60*/  BRA `(.L_x_18) ;  /* 0x0000000000107947 */ /* 0x000fec0003800000 */
.L_x_17:
[----:B------:R-:W-:Y:S01]  /*0c70*/  FMUL.FTZ R7, R14, R9 ;  /* 0x000000090e077220 */ /* 0x000fe20000410000 */
[----:B------:R-:W-:-:S03]  /*0c80*/  FMUL.FTZ R9, R9, 0.5 ;  /* 0x3f00000009097820 */ /* 0x000fc60000410000 */
[----:B------:R-:W-:-:S04]  /*0c90*/  FFMA R0, -R7, R7, R14 ;  /* 0x0000000707007223 */ /* 0x000fc8000000010e */
[----:B------:R-:W-:-:S07]  /*0ca0*/  FFMA R7, R0, R9, R7 ;  /* 0x0000000900077223 */ /* 0x000fce0000000007 */
.L_x_18:
[----:B------:R-:W-:Y:S05]  /*0cb0*/  BSYNC.RECONVERGENT B0 ;  /* 0x0000000000007941 */ /* 0x000fea0003800200 */
.L_x_16:
        /* <DEDUP_REMOVED lines=20> */
.L_x_20:
[----:B------:R-:W-:Y:S01]  /*0e00*/  FMUL.FTZ R7, R14, R9 ;  /* 0x000000090e077220 */ /* 0x000fe20000410000 */
[----:B------:R-:W-:-:S03]  /*0e10*/  FMUL.FTZ R9, R9, 0.5 ;  /* 0x3f00000009097820 */ /* 0x000fc60000410000 */
[----:B------:R-:W-:-:S04]  /*0e20*/  FFMA R0, -R7, R7, R14 ;  /* 0x0000000707007223 */ /* 0x000fc8000000010e */
[----:B------:R-:W-:-:S07]  /*0e30*/  FFMA R7, R0, R9, R7 ;  /* 0x0000000900077223 */ /* 0x000fce0000000007 */
.L_x_21:
[----:B------:R-:W-:Y:S05]  /*0e40*/  BSYNC.RECONVERGENT B0 ;  /* 0x0000000000007941 */ /* 0x000fea0003800200 */
.L_x_19:
[----:B------:R0:W-:Y:S01]  /*0e50*/  STS [R6], R7 ;  /* 0x0000000706007388 */ /* 0x0001e20000000800 */
[----:B------:R-:W-:Y:S01]  /*0e60*/  BAR.SYNC.DEFER_BLOCKING 0x0 ;  /* 0x0000000000007b1d */ /* 0x000fe20000010000 */
[----:B------:R-:W-:Y:S02]  /*0e70*/  IADD3 R12, P1, PT, R12, 0x10, RZ ;  /* 0x000000100c0c7810 */ /* 0x000fe40007f3e0ff */
[----:B------:R-:W-:Y:S02]  /*0e80*/  IADD3 R10, P2, PT, R10, 0x10, RZ ;  /* 0x000000100a0a7810 */ /* 0x000fe40007f5e0ff */
[----:B------:R-:W-:Y:S02]  /*0e90*/  IADD3.X R13, PT, PT, RZ, R13, RZ, P1, !PT ;  /* 0x0000000dff0d7210 */ /* 0x000fe40000ffe4ff */
[----:B------:R-:W-:Y:S01]  /*0ea0*/  IADD3.X R11, PT, PT, RZ, R11, RZ, P2, !PT ;  /* 0x0000000bff0b7210 */ /* 0x000fe200017fe4ff */
[----:B------:R-:W-:Y:S08]  /*0eb0*/  @!P0 BRA `(.L_x_22) ;  /* 0xfffffff800488947 */ /* 0x000ff0000383ffff */
[----:B------:R-:W-:Y:S05]  /*0ec0*/  EXIT ;  /* 0x000000000000794d */ /* 0x000fea0003800000 */
        .weak           $__internal_0_$__cuda_sm20_sqrt_rn_f32_slowpath
        .type           $__internal_0_$__cuda_sm20_sqrt_rn_f32_slowpath,@function
        .size           $__internal_0_$__cuda_sm20_sqrt_rn_f32_slowpath,(.L_x_25 - $__internal_0_$__cuda_sm20_sqrt_rn_f32_slowpath)
$__internal_0_$__cuda_sm20_sqrt_rn_f32_slowpath:
[----:B------:R-:W-:-:S13]  /*0ed0*/  LOP3.LUT P1, RZ, R0, 0x7fffffff, RZ, 0xc0, !PT ;  /* 0x7fffffff00ff7812 */ /* 0x000fda000782c0ff */
[----:B------:R-:W-:Y:S01]  /*0ee0*/  @!P1 IMAD.MOV.U32 R14, RZ, RZ, R0 ;  /* 0x000000ffff0e9224 */ /* 0x000fe200078e0000 */
[----:B------:R-:W-:Y:S06]  /*0ef0*/  @!P1 BRA `(.L_x_23) ;  /* 0x0000000000409947 */ /* 0x000fec0003800000 */
[----:B------:R-:W-:-:S13]  /*0f00*/  FSETP.GEU.FTZ.AND P1, PT, R0, RZ, PT ;  /* 0x000000ff0000720b */ /* 0x000fda0003f3e000 */
[----:B------:R-:W-:Y:S01]  /*0f10*/  @!P1 MOV R14, 0x7fffffff ;  /* 0x7fffffff000e9802 */ /* 0x000fe20000000f00 */
[----:B------:R-:W-:Y:S06]  /*0f20*/  @!P1 BRA `(.L_x_23) ;  /* 0x0000000000349947 */ /* 0x000fec0003800000 */
[----:B------:R-:W-:-:S13]  /*0f30*/  FSETP.GTU.FTZ.AND P1, PT, |R0|, +INF , PT ;  /* 0x7f8000000000780b */ /* 0x000fda0003f3c200 */
[----:B------:R-:W-:Y:S01]  /*0f40*/  @P1 FADD.FTZ R14, R0, 1 ;  /* 0x3f800000000e1421 */ /* 0x000fe20000010000 */
[----:B------:R-:W-:Y:S06]  /*0f50*/  @P1 BRA `(.L_x_23) ;  /* 0x0000000000281947 */ /* 0x000fec0003800000 */
[----:B------:R-:W-:-:S13]  /*0f60*/  FSETP.NEU.FTZ.AND P1, PT, |R0|, +INF , PT ;  /* 0x7f8000000000780b */ /* 0x000fda0003f3d200 */
[----:B------:R-:W-:-:S04]  /*0f70*/  @P1 FFMA R15, R0, 1.84467440737095516160e+19, RZ ;  /* 0x5f800000000f1823 */ /* 0x000fc800000000ff */
[----:B------:R-:W0:Y:S02]  /*0f80*/  @P1 MUFU.RSQ R14, R15 ;  /* 0x0000000f000e1308 */ /* 0x000e240000001400 */
[----:B0-----:R-:W-:Y:S01]  /*0f90*/  @P1 FMUL.FTZ R16, R15, R14 ;  /* 0x0000000e0f101220 */ /* 0x001fe20000410000 */
[----:B------:R-:W-:Y:S01]  /*0fa0*/  @P1 FMUL.FTZ R18, R14, 0.5 ;  /* 0x3f0000000e121820 */ /* 0x000fe20000410000 */
[----:B------:R-:W-:Y:S02]  /*0fb0*/  @!P1 MOV R14, R0 ;  /* 0x00000000000e9202 */ /* 0x000fe40000000f00 */
[----:B------:R-:W-:-:S04]  /*0fc0*/  @P1 FADD.FTZ R17, -R16, -RZ ;  /* 0x800000ff10111221 */ /* 0x000fc80000010100 */
[----:B------:R-:W-:-:S04]  /*0fd0*/  @P1 FFMA R17, R16, R17, R15 ;  /* 0x0000001110111223 */ /* 0x000fc8000000000f */
[----:B------:R-:W-:-:S04]  /*0fe0*/  @P1 FFMA R17, R17, R18, R16 ;  /* 0x0000001211111223 */ /* 0x000fc80000000010 */
[----:B------:R-:W-:-:S07]  /*0ff0*/  @P1 FMUL.FTZ R14, R17, 2.3283064365386962891e-10 ;  /* 0x2f800000110e1820 */ /* 0x000fce0000410000 */
.L_x_23:
[----:B------:R-:W-:Y:S02]  /*1000*/  HFMA2 R15, -RZ, RZ, 0, 0 ;  /* 0x00000000ff0f7431 */ /* 0x000fe400000001ff */
[----:B------:R-:W-:Y:S01]  /*1010*/  IMAD.MOV.U32 R0, RZ, RZ, R14 ;  /* 0x000000ffff007224 */ /* 0x000fe200078e000e */
[----:B------:R-:W-:-:S04]  /*1020*/  MOV R14, R19 ;  /* 0x00000013000e7202 */ /* 0x000fc80000000f00 */
[----:B------:R-:W-:Y:S05]  /*1030*/  RET.REL.NODEC R14 `(_Z16minimum_distancePfS_S_i) ;  /* 0xffffffec0ef07950 */ /* 0x000fea0003c3ffff */
.L_x_24:
[----:B------:R-:W-:-:S00]  /*1040*/  BRA `(.L_x_24) ;  /* 0xfffffffc00fc7947 */ /* 0x000fc0000383ffff */
[----:B------:R-:W-:-:S00]  /*1050*/  NOP ;  /* 0x0000000000007918 */ /* 0x000fc00000000000 */
        /* <DEDUP_REMOVED lines=10> */
.L_x_25:


//--------------------- .nv.shared._Z16minimum_distancePfS_S_i --------------------------
	.section	.nv.shared._Z16minimum_distancePfS_S_i,"aw",@nobits
	.sectionflags	@""
	.align	16
	.zero		1024


//--------------------- .nv.shared.reserved.0     --------------------------
	.section	.nv.shared.reserved.0,"aw",@nobits
	.weak		__nv_reservedSMEM_offset_0_alias
	.size		__nv_reservedSMEM_offset_0_alias, 0, 64
	.other		__nv_reservedSMEM_offset_0_alias,@"STO_CUDA_RESERVED_SHARED STV_DEFAULT"
__nv_reservedSMEM_offset_0_alias:
	.zero		0
	.zero		64


//--------------------- .nv.constant0._Z16minimum_distancePfS_S_i --------------------------
	.section	.nv.constant0._Z16minimum_distancePfS_S_i,"a",@progbits
	.sectionflags	@""
	.align	4
.nv.constant0._Z16minimum_distancePfS_S_i:
	.zero		924


//--------------------- SYMBOLS --------------------------

	.type		.nv.reservedSmem.offset0,@object
	.size		.nv.reservedSmem.offset0,0x4
	.type		.nv.reservedSmem.cap,@object
	.size		.nv.reservedSmem.cap,0x4
